	.headerflags	@"EF_CUDA_TEXMODE_UNIFIED EF_CUDA_64BIT_ADDRESS EF_CUDA_ACCELERATORS EF_CUDA_SM90 EF_CUDA_VIRTUAL_SM(EF_CUDA_SM90)"
	.elftype	@"ET_EXEC"


//--------------------- .nv.info                  --------------------------
	.section	.nv.info,"",@"SHT_CUDA_INFO"
	.align	4


	//----- nvinfo : EIATTR_REGCOUNT
	.align		4
        /*0000*/ 	.byte	0x04, 0x2f
        /*0002*/ 	.short	(.L_3 - .L_2)
	.align		4
.L_2:
        /*0004*/ 	.word	index@(triton_poi_fused__native_batch_norm_legit_no_training_add_convolution_elu_3)
        /*0008*/ 	.word	0x0000001f


	//----- nvinfo : EIATTR_MIN_STACK_SIZE
	.align		4
.L_3:
        /*000c*/ 	.byte	0x04, 0x12
        /*000e*/ 	.short	(.L_5 - .L_4)
	.align		4
.L_4:
        /*0010*/ 	.word	index@(triton_poi_fused__native_batch_norm_legit_no_training_add_convolution_elu_3)
        /*0014*/ 	.word	0x00000000


	//----- nvinfo : EIATTR_FRAME_SIZE
	.align		4
.L_5:
        /*0018*/ 	.byte	0x04, 0x11
        /*001a*/ 	.short	(.L_7 - .L_6)
	.align		4
.L_6:
        /*001c*/ 	.word	index@(triton_poi_fused__native_batch_norm_legit_no_training_add_convolution_elu_3)
        /*0020*/ 	.word	0x00000000


	//----- nvinfo : EIATTR_MIN_STACK_SIZE
	.align		4
.L_7:
        /*0024*/ 	.byte	0x04, 0x12
        /*0026*/ 	.short	(.L_9 - .L_8)
	.align		4
.L_8:
        /*0028*/ 	.word	index@(triton_poi_fused__native_batch_norm_legit_no_training_add_convolution_elu_3)
        /*002c*/ 	.word	0x00000000
.L_9:


//--------------------- .nv.info.triton_poi_fused__native_batch_norm_legit_no_training_add_convolution_elu_3 --------------------------
	.section	.nv.info.triton_poi_fused__native_batch_norm_legit_no_training_add_convolution_elu_3,"",@"SHT_CUDA_INFO"
	.sectionflags	@""
	.align	4


	//----- nvinfo : EIATTR_CUDA_API_VERSION
	.align		4
        /*0000*/ 	.byte	0x04, 0x37
        /*0002*/ 	.short	(.L_11 - .L_10)
.L_10:
        /*0004*/ 	.word	0x0000007c


	//----- nvinfo : EIATTR_KPARAM_INFO
	.align		4
.L_11:
        /*0008*/ 	.byte	0x04, 0x17
        /*000a*/ 	.short	(.L_13 - .L_12)
.L_12:
        /*000c*/ 	.word	0x00000000
        /*0010*/ 	.short	0x0008
        /*0012*/ 	.short	0x0040
        /*0014*/ 	.byte	0x00, 0xf0, 0x11, 0x00


	//----- nvinfo : EIATTR_KPARAM_INFO
	.align		4
.L_13:
        /*0018*/ 	.byte	0x04, 0x17
        /*001a*/ 	.short	(.L_15 - .L_14)
.L_14:
        /*001c*/ 	.word	0x00000000
        /*0020*/ 	.short	0x0007
        /*0022*/ 	.short	0x0038
        /*0024*/ 	.byte	0x00, 0xf4, 0x21, 0x00


	//----- nvinfo : EIATTR_KPARAM_INFO
	.align		4
.L_15:
        /*0028*/ 	.byte	0x04, 0x17
        /*002a*/ 	.short	(.L_17 - .L_16)
.L_16:
        /*002c*/ 	.word	0x00000000
        /*0030*/ 	.short	0x0006
        /*0032*/ 	.short	0x0030
        /*0034*/ 	.byte	0x00, 0xf4, 0x21, 0x00


	//----- nvinfo : EIATTR_KPARAM_INFO
	.align		4
.L_17:
        /*0038*/ 	.byte	0x04, 0x17
        /*003a*/ 	.short	(.L_19 - .L_18)
.L_18:
        /*003c*/ 	.word	0x00000000
        /*0040*/ 	.short	0x0005
        /*0042*/ 	.short	0x0028
        /*0044*/ 	.byte	0x00, 0xf4, 0x21, 0x00


	//----- nvinfo : EIATTR_KPARAM_INFO
	.align		4
.L_19:
        /*0048*/ 	.byte	0x04, 0x17
        /*004a*/ 	.short	(.L_21 - .L_20)
.L_20:
        /*004c*/ 	.word	0x00000000
        /*0050*/ 	.short	0x0004
        /*0052*/ 	.short	0x0020
        /*0054*/ 	.byte	0x00, 0xf4, 0x21, 0x00


	//----- nvinfo : EIATTR_KPARAM_INFO
	.align		4
.L_21:
        /*0058*/ 	.byte	0x04, 0x17
        /*005a*/ 	.short	(.L_23 - .L_22)
.L_22:
        /*005c*/ 	.word	0x00000000
        /*0060*/ 	.short	0x0003
        /*0062*/ 	.short	0x0018
        /*0064*/ 	.byte	0x00, 0xf4, 0x21, 0x00


	//----- nvinfo : EIATTR_KPARAM_INFO
	.align		4
.L_23:
        /*0068*/ 	.byte	0x04, 0x17
        /*006a*/ 	.short	(.L_25 - .L_24)
.L_24:
        /*006c*/ 	.word	0x00000000
        /*0070*/ 	.short	0x0002
        /*0072*/ 	.short	0x0010
        /*0074*/ 	.byte	0x00, 0xf4, 0x21, 0x00


	//----- nvinfo : EIATTR_KPARAM_INFO
	.align		4
.L_25:
        /*0078*/ 	.byte	0x04, 0x17
        /*007a*/ 	.short	(.L_27 - .L_26)
.L_26:
        /*007c*/ 	.word	0x00000000
        /*0080*/ 	.short	0x0001
        /*0082*/ 	.short	0x0008
        /*0084*/ 	.byte	0x00, 0xf4, 0x21, 0x00


	//----- nvinfo : EIATTR_KPARAM_INFO
	.align		4
.L_27:
        /*0088*/ 	.byte	0x04, 0x17
        /*008a*/ 	.short	(.L_29 - .L_28)
.L_28:
        /*008c*/ 	.word	0x00000000
        /*0090*/ 	.short	0x0000
        /*0092*/ 	.short	0x0000
        /*0094*/ 	.byte	0x00, 0xf4, 0x21, 0x00


	//----- nvinfo : EIATTR_SPARSE_MMA_MASK
	.align		4
.L_29:
        /*0098*/ 	.byte	0x03, 0x50
        /*009a*/ 	.short	0x0000


	//----- nvinfo : EIATTR_MAXREG_COUNT
	.align		4
        /*009c*/ 	.byte	0x03, 0x1b
        /*009e*/ 	.short	0x00ff


	//----- nvinfo : EIATTR_EXIT_INSTR_OFFSETS
	.align		4
        /*00a0*/ 	.byte	0x04, 0x1c
        /*00a2*/ 	.short	(.L_31 - .L_30)


	//   ....[0]....
.L_30:
        /*00a4*/ 	.word	0x00000930


	//   ....[1]....
        /*00a8*/ 	.word	0x00000950


	//----- nvinfo : EIATTR_REQNTID
	.align		4
.L_31:
        /*00ac*/ 	.byte	0x04, 0x10
        /*00ae*/ 	.short	(.L_33 - .L_32)
.L_32:
        /*00b0*/ 	.word	0x00000080
        /*00b4*/ 	.word	0x00000001
        /*00b8*/ 	.word	0x00000001


	//----- nvinfo : EIATTR_CBANK_PARAM_SIZE
	.align		4
.L_33:
        /*00bc*/ 	.byte	0x03, 0x19
        /*00be*/ 	.short	0x0044


	//----- nvinfo : EIATTR_PARAM_CBANK
	.align		4
        /*00c0*/ 	.byte	0x04, 0x0a
        /*00c2*/ 	.short	(.L_35 - .L_34)
	.align		4
.L_34:
        /*00c4*/ 	.word	index@(.nv.constant0.triton_poi_fused__native_batch_norm_legit_no_training_add_convolution_elu_3)
        /*00c8*/ 	.short	0x0210
        /*00ca*/ 	.short	0x0044


	//----- nvinfo : EIATTR_SW_WAR
	.align		4
.L_35:
        /*00cc*/ 	.byte	0x04, 0x36
        /*00ce*/ 	.short	(.L_37 - .L_36)
.L_36:
        /*00d0*/ 	.word	0x00000008
.L_37:


//--------------------- .nv.callgraph             --------------------------
	.section	.nv.callgraph,"",@"SHT_CUDA_CALLGRAPH"
	.align	4
	.sectionentsize	8
	.align		4
        /*0000*/ 	.word	0x00000000
	.align		4
        /*0004*/ 	.word	0xffffffff
	.align		4
        /*0008*/ 	.word	0x00000000
	.align		4
        /*000c*/ 	.word	0xfffffffe
	.align		4
        /*0010*/ 	.word	0x00000000
	.align		4
        /*0014*/ 	.word	0xfffffffd
	.align		4
        /*0018*/ 	.word	0x00000000
	.align		4
        /*001c*/ 	.word	0xfffffffc


//--------------------- .nv.constant4             --------------------------
	.section	.nv.constant4,"a",@progbits
	.align	8
	.align		8
.nv.constant4:
        /*0000*/ 	.dword	_$_str
	.align		8
        /*0008*/ 	.dword	_$_str_$_2


//--------------------- .text.triton_poi_fused__native_batch_norm_legit_no_training_add_convolution_elu_3 --------------------------
	.section	.text.triton_poi_fused__native_batch_norm_legit_no_training_add_convolution_elu_3,"ax",@progbits
	.align	128
        .global         triton_poi_fused__native_batch_norm_legit_no_training_add_convolution_elu_3
        .type           triton_poi_fused__native_batch_norm_legit_no_training_add_convolution_elu_3,@function
        .size           triton_poi_fused__native_batch_norm_legit_no_training_add_convolution_elu_3,(.L_x_1 - triton_poi_fused__native_batch_norm_legit_no_training_add_convolution_elu_3)
        .other          triton_poi_fused__native_batch_norm_legit_no_training_add_convolution_elu_3,@"STO_CUDA_ENTRY STV_DEFAULT"
triton_poi_fused__native_batch_norm_legit_no_training_add_convolution_elu_3:
.text.triton_poi_fused__native_batch_norm_legit_no_training_add_convolution_elu_3:
[----:B------:R-:W0:Y:S01]  /*0000*/  LDC R1, c[0x0][0x28] ;  /* 0x00000a00ff017b82 */ /* 0x000e220000000800 */
[----:B------:R-:W1:Y:S07]  /*0010*/  S2R R0, SR_TID.X ;  /* 0x0000000000007919 */ /* 0x000e6e0000002100 */
[----:B------:R-:W2:Y:S01]  /*0020*/  LDC.64 R4, c[0x0][0x238] ;  /* 0x00008e00ff047b82 */ /* 0x000ea20000000a00 */
[----:B------:R-:W-:Y:S01]  /*0030*/  HFMA2.MMA R22, -RZ, RZ, 0, 0 ;  /* 0x00000000ff167435 */ /* 0x000fe200000001ff */
[----:B------:R-:W-:Y:S01]  /*0040*/  ULDC.64 UR4, c[0x0][0x208] ;  /* 0x0000820000047ab9 */ /* 0x000fe20000000a00 */
[----:B------:R-:W3:Y:S05]  /*0050*/  S2R R19, SR_CTAID.X ;  /* 0x0000000000137919 */ /* 0x000eea0000002500 */
[----:B------:R-:W4:Y:S08]  /*0060*/  LDC.64 R6, c[0x0][0x228] ;  /* 0x00008a00ff067b82 */ /* 0x000f300000000a00 */
[----:B------:R-:W5:Y:S08]  /*0070*/  LDC.64 R10, c[0x0][0x210] ;  /* 0x00008400ff0a7b82 */ /* 0x000f700000000a00 */
[----:B------:R-:W4:Y:S01]  /*0080*/  LDC.64 R12, c[0x0][0x220] ;  /* 0x00008800ff0c7b82 */ /* 0x000f220000000a00 */
[----:B-1----:R-:W-:-:S07]  /*0090*/  SHF.L.U32 R0, R0, 0x1, RZ ;  /* 0x0000000100007819 */ /* 0x002fce00000006ff */
[----:B------:R-:W1:Y:S01]  /*00a0*/  LDC.64 R16, c[0x0][0x230] ;  /* 0x00008c00ff107b82 */ /* 0x000e620000000a00 */
[----:B---3--:R-:W-:Y:S02]  /*00b0*/  SHF.R.S32.HI R2, RZ, 0x17, R19 ;  /* 0x00000017ff027819 */ /* 0x008fe40000011413 */
[----:B------:R-:W-:Y:S02]  /*00c0*/  LOP3.LUT R0, R0, 0xfe, RZ, 0xc0, !PT ;  /* 0x000000fe00007812 */ /* 0x000fe400078ec0ff */
[----:B------:R-:W-:Y:S02]  /*00d0*/  SGXT R2, R2, 0x1 ;  /* 0x000000010202781a */ /* 0x000fe40000000200 */
[----:B------:R-:W-:Y:S02]  /*00e0*/  LEA R19, R19, R0, 0x8 ;  /* 0x0000000013137211 */ /* 0x000fe400078e40ff */
[----:B------:R-:W-:Y:S02]  /*00f0*/  MOV R0, RZ ;  /* 0x000000ff00007202 */ /* 0x000fe40000000f00 */
[----:B------:R-:W-:-:S02]  /*0100*/  LEA.HI R2, R2, R19, RZ, 0x2 ;  /* 0x0000001302027211 */ /* 0x000fc400078f10ff */
[----:B------:R-:W-:Y:S02]  /*0110*/  ISETP.GE.AND P0, PT, R19, 0x800, PT ;  /* 0x000008001300780c */ /* 0x000fe40003f06270 */
[--C-:B------:R-:W-:Y:S02]  /*0120*/  SHF.R.S32.HI R23, RZ, 0x2, R2.reuse ;  /* 0x00000002ff177819 */ /* 0x100fe40000011402 */
[----:B------:R-:W-:-:S04]  /*0130*/  SHF.R.S32.HI R2, RZ, 0x1f, R2 ;  /* 0x0000001fff027819 */ /* 0x000fc80000011402 */
[----:B------:R-:W-:-:S04]  /*0140*/  LEA.HI R2, R2, R23, RZ, 0x7 ;  /* 0x0000001702027211 */ /* 0x000fc800078f38ff */
[----:B------:R-:W-:-:S04]  /*0150*/  LOP3.LUT R2, R2, 0xffffff80, RZ, 0xc0, !PT ;  /* 0xffffff8002027812 */ /* 0x000fc800078ec0ff */
[----:B------:R-:W-:-:S05]  /*0160*/  IADD3 R23, R23, -R2, RZ ;  /* 0x8000000217177210 */ /* 0x000fca0007ffe0ff */
[----:B--2---:R-:W-:-:S05]  /*0170*/  IMAD.WIDE R4, R23, 0x4, R4 ;  /* 0x0000000417047825 */ /* 0x004fca00078e0204 */
[----:B------:R-:W2:Y:S04]  /*0180*/  @!P0 LDG.E.EL R22, desc[UR4][R4.64] ;  /* 0x0000000404168981 */ /* 0x000ea8000c2e1900 */
[----:B------:R3:W2:Y:S01]  /*0190*/  @!P0 LDG.E.EL R0, desc[UR4][R4.64] ;  /* 0x0000000404008981 */ /* 0x0006a2000c2e1900 */
[----:B------:R-:W-:Y:S02]  /*01a0*/  SHF.R.S32.HI R2, RZ, 0x1f, R19 ;  /* 0x0000001fff027819 */ /* 0x000fe40000011413 */
[----:B------:R-:W-:Y:S01]  /*01b0*/  CS2R R20, SRZ ;  /* 0x0000000000147805 */ /* 0x000fe2000001ff00 */
[----:B-----5:R-:W-:Y:S01]  /*01c0*/  IMAD.WIDE R10, R19, 0x4, R10 ;  /* 0x00000004130a7825 */ /* 0x020fe200078e020a */
[----:B------:R-:W-:-:S03]  /*01d0*/  LEA.HI R2, R2, R19, RZ, 0x9 ;  /* 0x0000001302027211 */ /* 0x000fc600078f48ff */
[----:B0---4-:R-:W-:Y:S01]  /*01e0*/  IMAD.WIDE R12, R23, 0x4, R12 ;  /* 0x00000004170c7825 */ /* 0x011fe200078e020c */
[----:B------:R-:W-:Y:S01]  /*01f0*/  LOP3.LUT R14, R2, 0xfffffe00, RZ, 0xc0, !PT ;  /* 0xfffffe00020e7812 */ /* 0x000fe200078ec0ff */
[----:B---3--:R-:W0:Y:S01]  /*0200*/  LDC.64 R4, c[0x0][0x248] ;  /* 0x00009200ff047b82 */ /* 0x008e220000000a00 */
[----:B------:R-:W-:Y:S01]  /*0210*/  SHF.R.S32.HI R8, RZ, 0x9, R2 ;  /* 0x00000009ff087819 */ /* 0x000fe20000011402 */
[----:B------:R-:W-:Y:S01]  /*0220*/  HFMA2.MMA R18, -RZ, RZ, 0, 0 ;  /* 0x00000000ff127435 */ /* 0x000fe200000001ff */
[----:B------:R-:W-:Y:S02]  /*0230*/  IADD3 R9, R19, -R14, RZ ;  /* 0x8000000e13097210 */ /* 0x000fe40007ffe0ff */
[----:B------:R-:W-:Y:S01]  /*0240*/  CS2R R14, SRZ ;  /* 0x00000000000e7805 */ /* 0x000fe2000001ff00 */
[----:B------:R-:W3:Y:S02]  /*0250*/  @!P0 LDG.E.EL R21, desc[UR4][R12.64] ;  /* 0x000000040c158981 */ /* 0x000ee4000c2e1900 */
[----:B------:R-:W4:Y:S01]  /*0260*/  LDC.64 R2, c[0x0][0x240] ;  /* 0x00009000ff027b82 */ /* 0x000f220000000a00 */
[----:B------:R-:W-:Y:S01]  /*0270*/  IMAD R9, R8, 0x300, R9 ;  /* 0x0000030008097824 */ /* 0x000fe200078e0209 */
[----:B------:R-:W5:Y:S03]  /*0280*/  @!P0 LDG.E.EL R20, desc[UR4][R12.64] ;  /* 0x000000040c148981 */ /* 0x000f66000c2e1900 */
[----:B------:R-:W-:Y:S01]  /*0290*/  IMAD.WIDE R6, R9, 0x4, R6 ;  /* 0x0000000409067825 */ /* 0x000fe200078e0206 */
[----:B------:R-:W-:-:S02]  /*02a0*/  CS2R R8, SRZ ;  /* 0x0000000000087805 */ /* 0x000fc4000001ff00 */
[----:B------:R-:W-:Y:S01]  /*02b0*/  CS2R R24, SRZ ;  /* 0x0000000000187805 */ /* 0x000fe2000001ff00 */
[C---:B-1----:R-:W-:Y:S01]  /*02c0*/  IMAD.WIDE R16, R23.reuse, 0x4, R16 ;  /* 0x0000000417107825 */ /* 0x042fe200078e0210 */
[----:B------:R-:W3:Y:S04]  /*02d0*/  @!P0 LDG.E.64 R14, desc[UR4][R6.64] ;  /* 0x00000004060e8981 */ /* 0x000ee8000c1e1b00 */
[----:B------:R-:W3:Y:S01]  /*02e0*/  @!P0 LDG.E.64 R8, desc[UR4][R10.64] ;  /* 0x000000040a088981 */ /* 0x000ee2000c1e1b00 */
[----:B0-----:R-:W-:-:S03]  /*02f0*/  IMAD.WIDE R4, R23, 0x4, R4 ;  /* 0x0000000417047825 */ /* 0x001fc600078e0204 */
[----:B------:R-:W5:Y:S01]  /*0300*/  @!P0 LDG.E.EL R18, desc[UR4][R16.64] ;  /* 0x0000000410128981 */ /* 0x000f62000c2e1900 */
[----:B------:R-:W-:-:S03]  /*0310*/  MOV R26, RZ ;  /* 0x000000ff001a7202 */ /* 0x000fc60000000f00 */
[----:B------:R-:W5:Y:S01]  /*0320*/  @!P0 LDG.E.EL R24, desc[UR4][R16.64] ;  /* 0x0000000410188981 */ /* 0x000f62000c2e1900 */
[----:B----4-:R-:W-:Y:S01]  /*0330*/  IMAD.WIDE R2, R23, 0x4, R2 ;  /* 0x0000000417027825 */ /* 0x010fe200078e0202 */
[----:B------:R-:W-:Y:S01]  /*0340*/  HFMA2.MMA R23, -RZ, RZ, 0, 0 ;  /* 0x00000000ff177435 */ /* 0x000fe200000001ff */
[----:B------:R-:W-:Y:S01]  /*0350*/  MOV R28, RZ ;  /* 0x000000ff001c7202 */ /* 0x000fe20000000f00 */
[----:B------:R-:W4:Y:S04]  /*0360*/  @!P0 LDG.E.EL R25, desc[UR4][R4.64] ;  /* 0x0000000404198981 */ /* 0x000f28000c2e1900 */
[----:B------:R-:W4:Y:S04]  /*0370*/  @!P0 LDG.E.EL R26, desc[UR4][R2.64] ;  /* 0x00000004021a8981 */ /* 0x000f28000c2e1900 */
[----:B------:R-:W4:Y:S04]  /*0380*/  @!P0 LDG.E.EL R23, desc[UR4][R4.64] ;  /* 0x0000000404178981 */ /* 0x000f28000c2e1900 */
[----:B------:R0:W4:Y:S02]  /*0390*/  @!P0 LDG.E.EL R28, desc[UR4][R2.64] ;  /* 0x00000004021c8981 */ /* 0x000124000c2e1900 */
[----:B0-----:R-:W-:Y:S01]  /*03a0*/  HFMA2.MMA R2, -RZ, RZ, 1.625, 0 ;  /* 0x3e800000ff027435 */ /* 0x001fe200000001ff */
[----:B--2---:R-:W-:Y:S01]  /*03b0*/  FADD R22, R22, 9.9999997473787516356e-05 ;  /* 0x38d1b71716167421 */ /* 0x004fe20000000000 */
[----:B------:R-:W-:-:S03]  /*03c0*/  FADD R0, R0, 9.9999997473787516356e-05 ;  /* 0x38d1b71700007421 */ /* 0x000fc60000000000 */
[----:B------:R-:W0:Y:S08]  /*03d0*/  MUFU.SQRT R6, R22 ;  /* 0x0000001600067308 */ /* 0x000e300000002000 */
[----:B------:R-:W1:Y:S01]  /*03e0*/  MUFU.SQRT R7, R0 ;  /* 0x0000000000077308 */ /* 0x000e620000002000 */
[C---:B0-----:R-:W-:Y:S02]  /*03f0*/  FSETP.GT.AND P1, PT, R6.reuse, 8.50705917302346158658e+37, PT ;  /* 0x7e8000000600780b */ /* 0x041fe40003f24000 */
[----:B------:R-:W-:-:S02]  /*0400*/  FSETP.GEU.AND P3, PT, R6, 1.175494350822287508e-38, PT ;  /* 0x008000000600780b */ /* 0x000fc40003f6e000 */
[C---:B-1----:R-:W-:Y:S02]  /*0410*/  FSETP.GT.AND P2, PT, R7.reuse, 8.50705917302346158658e+37, PT ;  /* 0x7e8000000700780b */ /* 0x042fe40003f44000 */
[----:B------:R-:W-:-:S07]  /*0420*/  FSETP.GEU.AND P4, PT, R7, 1.175494350822287508e-38, PT ;  /* 0x008000000700780b */ /* 0x000fce0003f8e000 */
[----:B------:R-:W-:-:S04]  /*0430*/  @P1 FMUL R6, R6, 0.25 ;  /* 0x3e80000006061820 */ /* 0x000fc80000400000 */
[----:B------:R-:W-:Y:S01]  /*0440*/  @!P3 FMUL R6, R6, 16777216 ;  /* 0x4b8000000606b820 */ /* 0x000fe20000400000 */
[----:B------:R-:W-:-:S04]  /*0450*/  @P2 FMUL R7, R7, 0.25 ;  /* 0x3e80000007072820 */ /* 0x000fc80000400000 */
[----:B------:R-:W-:Y:S01]  /*0460*/  @!P4 FMUL R7, R7, 16777216 ;  /* 0x4b8000000707c820 */ /* 0x000fe20000400000 */
[----:B------:R-:W0:Y:S01]  /*0470*/  MUFU.RCP R6, R6 ;  /* 0x0000000600067308 */ /* 0x000e220000001000 */
[----:B------:R-:W-:Y:S01]  /*0480*/  FSEL R5, R2, 1, P1 ;  /* 0x3f80000002057808 */ /* 0x000fe20000800000 */
[----:B---3--:R-:W-:-:S06]  /*0490*/  FADD R8, R21, R8 ;  /* 0x0000000815087221 */ /* 0x008fcc0000000000 */
[----:B------:R-:W1:Y:S01]  /*04a0*/  MUFU.RCP R7, R7 ;  /* 0x0000000700077308 */ /* 0x000e620000001000 */
[----:B------:R-:W-:Y:S01]  /*04b0*/  FSEL R2, R2, 1, P2 ;  /* 0x3f80000002027808 */ /* 0x000fe20001000000 */
[----:B-----5:R-:W-:Y:S01]  /*04c0*/  FADD R9, R20, R9 ;  /* 0x0000000914097221 */ /* 0x020fe20000000000 */
[----:B------:R-:W-:Y:S01]  /*04d0*/  @!P3 FMUL R5, R5, 16777216 ;  /* 0x4b8000000505b820 */ /* 0x000fe20000400000 */
[----:B------:R-:W-:Y:S02]  /*04e0*/  FADD R3, R8, R14 ;  /* 0x0000000e08037221 */ /* 0x000fe40000000000 */
[----:B------:R-:W-:Y:S01]  /*04f0*/  @!P4 FMUL R2, R2, 16777216 ;  /* 0x4b8000000202c820 */ /* 0x000fe20000400000 */
[----:B------:R-:W-:Y:S01]  /*0500*/  FADD R15, R9, R15 ;  /* 0x0000000f090f7221 */ /* 0x000fe20000000000 */
[----:B0-----:R-:W-:Y:S01]  /*0510*/  FMUL R0, R6, R5 ;  /* 0x0000000506007220 */ /* 0x001fe20000400000 */
[----:B------:R-:W-:Y:S02]  /*0520*/  FADD R3, R3, -R18 ;  /* 0x8000001203037221 */ /* 0x000fe40000000000 */
[----:B------:R-:W-:-:S02]  /*0530*/  FADD R15, R15, -R24 ;  /* 0x800000180f0f7221 */ /* 0x000fc40000000000 */
[----:B------:R-:W-:Y:S01]  /*0540*/  FMUL R0, R3, R0 ;  /* 0x0000000003007220 */ /* 0x000fe20000400000 */
[----:B-1----:R-:W-:-:S03]  /*0550*/  FMUL R2, R7, R2 ;  /* 0x0000000207027220 */ /* 0x002fc60000400000 */
[----:B----4-:R-:W-:Y:S01]  /*0560*/  FFMA R23, R0, R26, R23 ;  /* 0x0000001a00177223 */ /* 0x010fe20000000017 */
[----:B------:R-:W-:-:S03]  /*0570*/  FMUL R2, R15, R2 ;  /* 0x000000020f027220 */ /* 0x000fc60000400000 */
[----:B------:R-:W-:Y:S01]  /*0580*/  FMUL R0, R23, 1.4426950216293334961 ;  /* 0x3fb8aa3b17007820 */ /* 0x000fe20000400000 */
[----:B------:R-:W-:-:S04]  /*0590*/  FFMA R25, R2, R28, R25 ;  /* 0x0000001c02197223 */ /* 0x000fc80000000019 */
[----:B------:R-:W-:Y:S01]  /*05a0*/  FMUL R3, R25, 1.4426950216293334961 ;  /* 0x3fb8aa3b19037820 */ /* 0x000fe20000400000 */
[----:B------:R-:W0:Y:S01]  /*05b0*/  FRND R0, R0 ;  /* 0x0000000000007307 */ /* 0x000e220000201000 */
[----:B------:R-:W-:Y:S01]  /*05c0*/  FADD.FTZ R2, |R23|, -RZ ;  /* 0x800000ff17027221 */ /* 0x000fe20000010200 */
[----:B------:R-:W-:-:S06]  /*05d0*/  FADD.FTZ R4, |R25|, -RZ ;  /* 0x800000ff19047221 */ /* 0x000fcc0000010200 */
[----:B------:R-:W1:Y:S01]  /*05e0*/  FRND R3, R3 ;  /* 0x0000000300037307 */ /* 0x000e620000201000 */
[----:B------:R-:W-:Y:S02]  /*05f0*/  FSETP.GEU.AND P1, PT, R2, 0.40999999642372131348, PT ;  /* 0x3ed1eb850200780b */ /* 0x000fe40003f2e000 */
[----:B------:R-:W-:Y:S02]  /*0600*/  FSETP.GEU.AND P2, PT, R4, 0.40999999642372131348, PT ;  /* 0x3ed1eb850400780b */ /* 0x000fe40003f4e000 */
[----:B0-----:R-:W-:-:S04]  /*0610*/  FSEL R2, R0, RZ, P1 ;  /* 0x000000ff00027208 */ /* 0x001fc80000800000 */
[C---:B------:R-:W-:Y:S01]  /*0620*/  FSETP.NEU.AND P5, PT, R2.reuse, 128, PT ;  /* 0x430000000200780b */ /* 0x040fe20003fad000 */
[C---:B------:R-:W-:Y:S01]  /*0630*/  FFMA.FTZ R5, -R2.reuse, 0.693145751953125, R23 ;  /* 0x3f31720002057823 */ /* 0x040fe20000010117 */
[----:B-1----:R-:W-:Y:S02]  /*0640*/  FSEL R4, R3, RZ, P2 ;  /* 0x000000ff03047208 */ /* 0x002fe40001000000 */
[----:B------:R-:W-:Y:S02]  /*0650*/  MOV R6, 0x3ab5ebe6 ;  /* 0x3ab5ebe600067802 */ /* 0x000fe40000000f00 */
[----:B------:R-:W-:Y:S01]  /*0660*/  FSEL R0, R2, 127, P5 ;  /* 0x42fe000002007808 */ /* 0x000fe20002800000 */
[----:B------:R-:W-:Y:S01]  /*0670*/  FFMA.FTZ R7, -R4, 0.693145751953125, R25 ;  /* 0x3f31720004077823 */ /* 0x000fe20000010119 */
[----:B------:R-:W-:Y:S01]  /*0680*/  FFMA.FTZ R2, -R2, 1.428606765330187045e-06, R5 ;  /* 0x35bfbe8e02027823 */ /* 0x000fe20000010105 */
[C---:B------:R-:W-:Y:S02]  /*0690*/  FSETP.NEU.AND P3, PT, R4.reuse, 128, PT ;  /* 0x430000000400780b */ /* 0x040fe40003f6d000 */
[----:B------:R-:W-:Y:S01]  /*06a0*/  FFMA.FTZ R7, -R4, 1.428606765330187045e-06, R7 ;  /* 0x35bfbe8e04077823 */ /* 0x000fe20000010107 */
[----:B------:R-:W-:Y:S01]  /*06b0*/  FFMA.FTZ R3, R2, R6, 0.0083824126049876213074 ;  /* 0x3c09566302037423 */ /* 0x000fe20000010006 */
[----:B------:R-:W-:-:S02]  /*06c0*/  FSEL R4, R4, 127, P3 ;  /* 0x42fe000004047808 */ /* 0x000fc40001800000 */
[C---:B------:R-:W-:Y:S01]  /*06d0*/  FFMA.FTZ R6, R7.reuse, R6, 0.0083824126049876213074 ;  /* 0x3c09566307067423 */ /* 0x040fe20000010006 */
[C---:B------:R-:W-:Y:S01]  /*06e0*/  FFMA.FTZ R3, R2.reuse, R3, 0.041667830199003219604 ;  /* 0x3d2aabe302037423 */ /* 0x040fe20000010003 */
[----:B------:R-:W0:Y:S02]  /*06f0*/  MUFU.EX2 R5, R0 ;  /* 0x0000000000057308 */ /* 0x000e240000000800 */
[----:B------:R-:W-:Y:S01]  /*0700*/  FFMA.FTZ R12, R7, R6, 0.041667830199003219604 ;  /* 0x3d2aabe3070c7423 */ /* 0x000fe20000010006 */
[----:B------:R-:W-:-:S05]  /*0710*/  FFMA.FTZ R3, R2, R3, 0.16666397452354431152 ;  /* 0x3e2aa9f602037423 */ /* 0x000fca0000010003 */
[----:B------:R-:W1:Y:S01]  /*0720*/  MUFU.EX2 R6, R4 ;  /* 0x0000000400067308 */ /* 0x000e620000000800 */
[----:B------:R-:W-:Y:S01]  /*0730*/  FFMA.FTZ R12, R7, R12, 0.16666397452354431152 ;  /* 0x3e2aa9f6070c7423 */ /* 0x000fe2000001000c */
[----:B------:R-:W-:-:S03]  /*0740*/  FFMA.FTZ R3, R2, R3, 0.49999994039535522461 ;  /* 0x3efffffe02037423 */ /* 0x000fc60000010003 */
[----:B------:R-:W-:Y:S01]  /*0750*/  FFMA.FTZ R12, R7, R12, 0.49999994039535522461 ;  /* 0x3efffffe070c7423 */ /* 0x000fe2000001000c */
[----:B------:R-:W-:-:S03]  /*0760*/  FMUL R3, R2, R3 ;  /* 0x0000000302037220 */ /* 0x000fc60000400000 */
[C---:B------:R-:W-:Y:S01]  /*0770*/  FMUL R14, R7.reuse, R12 ;  /* 0x0000000c070e7220 */ /* 0x040fe20000400000 */
[----:B------:R-:W-:Y:S02]  /*0780*/  FFMA.FTZ R12, R2, R3, R2 ;  /* 0x00000003020c7223 */ /* 0x000fe40000010002 */
[----:B------:R-:W2:Y:S01]  /*0790*/  LDC.64 R2, c[0x0][0x218] ;  /* 0x00008600ff027b82 */ /* 0x000ea20000000a00 */
[----:B------:R-:W-:Y:S01]  /*07a0*/  FFMA.FTZ R7, R7, R14, R7 ;  /* 0x0000000e07077223 */ /* 0x000fe20000010007 */
[----:B0-----:R-:W-:Y:S01]  /*07b0*/  FADD R14, R5, -1 ;  /* 0xbf800000050e7421 */ /* 0x001fe20000000000 */
[C---:B-1----:R-:W-:Y:S01]  /*07c0*/  FADD R13, R6.reuse, -1 ;  /* 0xbf800000060d7421 */ /* 0x042fe20000000000 */
[----:B------:R-:W-:Y:S02]  /*07d0*/  FSETP.NEU.AND P2, PT, R23, RZ, PT ;  /* 0x000000ff1700720b */ /* 0x000fe40003f4d000 */
[----:B------:R-:W-:Y:S01]  /*07e0*/  FFMA.FTZ R5, R5, R12, R14 ;  /* 0x0000000c05057223 */ /* 0x000fe2000001000e */
[----:B------:R-:W-:Y:S01]  /*07f0*/  FFMA.FTZ R6, R6, R7, R13 ;  /* 0x0000000706067223 */ /* 0x000fe2000001000d */
[----:B------:R-:W-:-:S02]  /*0800*/  FSETP.NEU.AND P1, PT, R25, RZ, PT ;  /* 0x000000ff1900720b */ /* 0x000fc40003f2d000 */
[----:B------:R-:W-:Y:S01]  /*0810*/  FSETP.GT.AND P4, PT, R4, 128, PT ;  /* 0x430000000400780b */ /* 0x000fe20003f84000 */
[----:B------:R-:W-:Y:S01]  /*0820*/  @!P3 FADD R6, R6, R6 ;  /* 0x000000060606b221 */ /* 0x000fe20000000000 */
[----:B------:R-:W-:Y:S01]  /*0830*/  @!P5 FADD R5, R5, R5 ;  /* 0x000000050505d221 */ /* 0x000fe20000000000 */
[----:B------:R-:W-:Y:S02]  /*0840*/  FSETP.GT.AND P5, PT, R0, 128, PT ;  /* 0x430000000000780b */ /* 0x000fe40003fa4000 */
[----:B------:R-:W-:Y:S02]  /*0850*/  FSETP.GEU.AND P3, PT, R4, -25, PT ;  /* 0xc1c800000400780b */ /* 0x000fe40003f6e000 */
[----:B------:R-:W-:Y:S02]  /*0860*/  FSEL R6, R6, +INF , !P4 ;  /* 0x7f80000006067808 */ /* 0x000fe40006000000 */
[----:B------:R-:W-:Y:S02]  /*0870*/  FSETP.GEU.AND P4, PT, R0, -25, PT ;  /* 0xc1c800000000780b */ /* 0x000fe40003f8e000 */
[----:B------:R-:W-:Y:S01]  /*0880*/  FSEL R5, R5, +INF , !P5 ;  /* 0x7f80000005057808 */ /* 0x000fe20006800000 */
[----:B------:R-:W-:Y:S01]  /*0890*/  FADD R0, R23, R23 ;  /* 0x0000001717007221 */ /* 0x000fe20000000000 */
[----:B------:R-:W-:Y:S01]  /*08a0*/  FSEL R6, R6, -1, P3 ;  /* 0xbf80000006067808 */ /* 0x000fe20001800000 */
[----:B------:R-:W-:Y:S01]  /*08b0*/  @!P1 FADD R6, R25, R25 ;  /* 0x0000001919069221 */ /* 0x000fe20000000000 */
[----:B------:R-:W-:Y:S01]  /*08c0*/  @P2 FSEL R0, R5, -1, P4 ;  /* 0xbf80000005002808 */ /* 0x000fe20002000000 */
[----:B------:R0:W-:Y:S01]  /*08d0*/  @!P0 STG.E.64 desc[UR4][R10.64], R8 ;  /* 0x000000080a008986 */ /* 0x0001e2000c101b04 */
[----:B------:R-:W-:-:S02]  /*08e0*/  FSETP.GT.AND P2, PT, R23, RZ, PT ;  /* 0x000000ff1700720b */ /* 0x000fc40003f44000 */
[----:B------:R-:W-:Y:S01]  /*08f0*/  FSETP.GT.AND P1, PT, R25, RZ, PT ;  /* 0x000000ff1900720b */ /* 0x000fe20003f24000 */
[----:B--2---:R-:W-:Y:S01]  /*0900*/  IMAD.WIDE R2, R19, 0x4, R2 ;  /* 0x0000000413027825 */ /* 0x004fe200078e0202 */
[----:B------:R-:W-:Y:S02]  /*0910*/  FSEL R24, R23, R0, P2 ;  /* 0x0000000017187208 */ /* 0x000fe40001000000 */
[----:B------:R-:W-:Y:S01]  /*0920*/  FSEL R25, R25, R6, P1 ;  /* 0x0000000619197208 */ /* 0x000fe20000800000 */
[----:B0-----:R-:W-:Y:S08]  /*0930*/  @P0 EXIT ;  /* 0x000000000000094d */ /* 0x001ff00003800000 */
[----:B------:R-:W-:Y:S01]  /*0940*/  STG.E.64 desc[UR4][R2.64], R24 ;  /* 0x0000001802007986 */ /* 0x000fe2000c101b04 */
[----:B------:R-:W-:Y:S05]  /*0950*/  EXIT ;  /* 0x000000000000794d */ /* 0x000fea0003800000 */
.L_x_0:
[----:B------:R-:W-:-:S00]  /*0960*/  BRA `(.L_x_0) ;  /* 0xfffffffc00fc7947 */ /* 0x000fc0000383ffff */
[----:B------:R-:W-:-:S00]  /*0970*/  NOP ;  /* 0x0000000000007918 */ /* 0x000fc00000000000 */
        /* <DEDUP_REMOVED lines=8> */
.L_x_1:


//--------------------- .nv.global.init           --------------------------
	.section	.nv.global.init,"aw",@progbits
.nv.global.init:
	.type		_$_str,@object
	.size		_$_str,(_$_str_$_2 - _$_str)
_$_str:
        /*0000*/ 	.byte	0x5f, 0x5f, 0x43, 0x55, 0x44, 0x41, 0x5f, 0x46, 0x54, 0x5a, 0x00
	.type		_$_str_$_2,@object
	.size		_$_str_$_2,(.L_1 - _$_str_$_2)
_$_str_$_2:
        /*000b*/ 	.byte	0x5f, 0x5f, 0x43, 0x55, 0x44, 0x41, 0x5f, 0x50, 0x52, 0x45, 0x43, 0x5f, 0x53, 0x51, 0x52, 0x54
        /*001b*/ 	.byte	0x00
.L_1:


//--------------------- .nv.constant0.triton_poi_fused__native_batch_norm_legit_no_training_add_convolution_elu_3 --------------------------
	.section	.nv.constant0.triton_poi_fused__native_batch_norm_legit_no_training_add_convolution_elu_3,"a",@progbits
	.sectionflags	@""
	.align	4
.nv.constant0.triton_poi_fused__native_batch_norm_legit_no_training_add_convolution_elu_3:
	.zero		596
